	.headerflags	@"EF_CUDA_TEXMODE_UNIFIED EF_CUDA_64BIT_ADDRESS EF_CUDA_ACCELERATORS EF_CUDA_SM90 EF_CUDA_VIRTUAL_SM(EF_CUDA_SM90)"
	.elftype	@"ET_EXEC"


//--------------------- .nv.info                  --------------------------
	.section	.nv.info,"",@"SHT_CUDA_INFO"
	.align	4


	//----- nvinfo : EIATTR_REGCOUNT
	.align		4
        /*0000*/ 	.byte	0x04, 0x2f
        /*0002*/ 	.short	(.L_1 - .L_0)
	.align		4
.L_0:
        /*0004*/ 	.word	index@(triton_poi_fused_add_clamp_9)
        /*0008*/ 	.word	0x0000000b


	//----- nvinfo : EIATTR_MIN_STACK_SIZE
	.align		4
.L_1:
        /*000c*/ 	.byte	0x04, 0x12
        /*000e*/ 	.short	(.L_3 - .L_2)
	.align		4
.L_2:
        /*0010*/ 	.word	index@(triton_poi_fused_add_clamp_9)
        /*0014*/ 	.word	0x00000000


	//----- nvinfo : EIATTR_FRAME_SIZE
	.align		4
.L_3:
        /*0018*/ 	.byte	0x04, 0x11
        /*001a*/ 	.short	(.L_5 - .L_4)
	.align		4
.L_4:
        /*001c*/ 	.word	index@(triton_poi_fused_add_clamp_9)
        /*0020*/ 	.word	0x00000000


	//----- nvinfo : EIATTR_MIN_STACK_SIZE
	.align		4
.L_5:
        /*0024*/ 	.byte	0x04, 0x12
        /*0026*/ 	.short	(.L_7 - .L_6)
	.align		4
.L_6:
        /*0028*/ 	.word	index@(triton_poi_fused_add_clamp_9)
        /*002c*/ 	.word	0x00000000
.L_7:


//--------------------- .nv.info.triton_poi_fused_add_clamp_9 --------------------------
	.section	.nv.info.triton_poi_fused_add_clamp_9,"",@"SHT_CUDA_INFO"
	.sectionflags	@""
	.align	4


	//----- nvinfo : EIATTR_CUDA_API_VERSION
	.align		4
        /*0000*/ 	.byte	0x04, 0x37
        /*0002*/ 	.short	(.L_9 - .L_8)
.L_8:
        /*0004*/ 	.word	0x0000007c


	//----- nvinfo : EIATTR_KPARAM_INFO
	.align		4
.L_9:
        /*0008*/ 	.byte	0x04, 0x17
        /*000a*/ 	.short	(.L_11 - .L_10)
.L_10:
        /*000c*/ 	.word	0x00000000
        /*0010*/ 	.short	0x0001
        /*0012*/ 	.short	0x0008
        /*0014*/ 	.byte	0x00, 0xf0, 0x11, 0x00


	//----- nvinfo : EIATTR_KPARAM_INFO
	.align		4
.L_11:
        /*0018*/ 	.byte	0x04, 0x17
        /*001a*/ 	.short	(.L_13 - .L_12)
.L_12:
        /*001c*/ 	.word	0x00000000
        /*0020*/ 	.short	0x0000
        /*0022*/ 	.short	0x0000
        /*0024*/ 	.byte	0x00, 0xf4, 0x21, 0x00


	//----- nvinfo : EIATTR_SPARSE_MMA_MASK
	.align		4
.L_13:
        /*0028*/ 	.byte	0x03, 0x50
        /*002a*/ 	.short	0x0000


	//----- nvinfo : EIATTR_MAXREG_COUNT
	.align		4
        /*002c*/ 	.byte	0x03, 0x1b
        /*002e*/ 	.short	0x00ff


	//----- nvinfo : EIATTR_EXIT_INSTR_OFFSETS
	.align		4
        /*0030*/ 	.byte	0x04, 0x1c
        /*0032*/ 	.short	(.L_15 - .L_14)


	//   ....[0]....
.L_14:
        /*0034*/ 	.word	0x00000180


	//   ....[1]....
        /*0038*/ 	.word	0x000001d0


	//----- nvinfo : EIATTR_REQNTID
	.align		4
.L_15:
        /*003c*/ 	.byte	0x04, 0x10
        /*003e*/ 	.short	(.L_17 - .L_16)
.L_16:
        /*0040*/ 	.word	0x00000020
        /*0044*/ 	.word	0x00000001
        /*0048*/ 	.word	0x00000001


	//----- nvinfo : EIATTR_CBANK_PARAM_SIZE
	.align		4
.L_17:
        /*004c*/ 	.byte	0x03, 0x19
        /*004e*/ 	.short	0x000c


	//----- nvinfo : EIATTR_PARAM_CBANK
	.align		4
        /*0050*/ 	.byte	0x04, 0x0a
        /*0052*/ 	.short	(.L_19 - .L_18)
	.align		4
.L_18:
        /*0054*/ 	.word	index@(.nv.constant0.triton_poi_fused_add_clamp_9)
        /*0058*/ 	.short	0x0210
        /*005a*/ 	.short	0x000c


	//----- nvinfo : EIATTR_SW_WAR
	.align		4
.L_19:
        /*005c*/ 	.byte	0x04, 0x36
        /*005e*/ 	.short	(.L_21 - .L_20)
.L_20:
        /*0060*/ 	.word	0x00000008
.L_21:


//--------------------- .nv.callgraph             --------------------------
	.section	.nv.callgraph,"",@"SHT_CUDA_CALLGRAPH"
	.align	4
	.sectionentsize	8
	.align		4
        /*0000*/ 	.word	0x00000000
	.align		4
        /*0004*/ 	.word	0xffffffff
	.align		4
        /*0008*/ 	.word	0x00000000
	.align		4
        /*000c*/ 	.word	0xfffffffe
	.align		4
        /*0010*/ 	.word	0x00000000
	.align		4
        /*0014*/ 	.word	0xfffffffd
	.align		4
        /*0018*/ 	.word	0x00000000
	.align		4
        /*001c*/ 	.word	0xfffffffc


//--------------------- .text.triton_poi_fused_add_clamp_9 --------------------------
	.section	.text.triton_poi_fused_add_clamp_9,"ax",@progbits
	.align	128
        .global         triton_poi_fused_add_clamp_9
        .type           triton_poi_fused_add_clamp_9,@function
        .size           triton_poi_fused_add_clamp_9,(.L_x_1 - triton_poi_fused_add_clamp_9)
        .other          triton_poi_fused_add_clamp_9,@"STO_CUDA_ENTRY STV_DEFAULT"
triton_poi_fused_add_clamp_9:
.text.triton_poi_fused_add_clamp_9:
[----:B------:R-:W0:Y:S02]  /*0000*/  LDC R1, c[0x0][0x28] ;  /* 0x00000a00ff017b82 */ /* 0x000e240000000800 */
[----:B------:R-:W1:Y:S01]  /*0010*/  S2R R0, SR_TID.X ;  /* 0x0000000000007919 */ /* 0x000e620000002100 */
[----:B------:R-:W2:Y:S01]  /*0020*/  S2R R5, SR_CTAID.X ;  /* 0x0000000000057919 */ /* 0x000ea20000002500 */
[----:B-1----:R-:W-:-:S05]  /*0030*/  IMAD.SHL.U32 R0, R0, 0x2, RZ ;  /* 0x0000000200007824 */ /* 0x002fca00078e00ff */
[----:B------:R-:W-:-:S05]  /*0040*/  LOP3.LUT R0, R0, 0x3e, RZ, 0xc0, !PT ;  /* 0x0000003e00007812 */ /* 0x000fca00078ec0ff */
[----:B--2---:R-:W-:-:S04]  /*0050*/  IMAD R5, R5, 0x40, R0 ;  /* 0x0000004005057824 */ /* 0x004fc800078e0200 */
[C---:B------:R-:W-:Y:S01]  /*0060*/  VIADD R0, R5.reuse, 0x1 ;  /* 0x0000000105007836 */ /* 0x040fe20000000000 */
[----:B------:R-:W-:Y:S02]  /*0070*/  I2FP.F32.S32 R2, R5 ;  /* 0x0000000500027245 */ /* 0x000fe40000201400 */
[----:B------:R-:W-:Y:S02]  /*0080*/  ISETP.GE.AND P0, PT, R5, 0x40, PT ;  /* 0x000000400500780c */ /* 0x000fe40003f06270 */
[----:B------:R-:W-:Y:S01]  /*0090*/  I2FP.F32.S32 R0, R0 ;  /* 0x0000000000007245 */ /* 0x000fe20000201400 */
[----:B------:R-:W-:-:S04]  /*00a0*/  FMUL R2, R2, 0.11111111193895339966 ;  /* 0x3de38e3902027820 */ /* 0x000fc80000400000 */
[----:B------:R-:W-:Y:S01]  /*00b0*/  FMUL R0, R0, 0.11111111193895339966 ;  /* 0x3de38e3900007820 */ /* 0x000fe20000400000 */
[----:B------:R-:W-:Y:S02]  /*00c0*/  FMNMX R4, RZ, R2, !PT ;  /* 0x00000002ff047209 */ /* 0x000fe40007800000 */
[----:B------:R-:W1:Y:S02]  /*00d0*/  LDC.64 R2, c[0x0][0x210] ;  /* 0x00008400ff027b82 */ /* 0x000e640000000a00 */
[----:B------:R-:W-:Y:S02]  /*00e0*/  FMNMX R0, RZ, R0, !PT ;  /* 0x00000000ff007209 */ /* 0x000fe40007800000 */
[----:B------:R-:W2:Y:S08]  /*00f0*/  F2I.TRUNC.NTZ R4, R4 ;  /* 0x0000000400047305 */ /* 0x000eb0000020f100 */
[----:B------:R-:W3:Y:S01]  /*0100*/  F2I.TRUNC.NTZ R0, R0 ;  /* 0x0000000000007305 */ /* 0x000ee2000020f100 */
[----:B--2---:R-:W-:-:S05]  /*0110*/  VIMNMX R6, R4, 0x6, PT ;  /* 0x0000000604067848 */ /* 0x004fca0003fe0100 */
[----:B------:R-:W-:Y:S02]  /*0120*/  VIADD R6, R6, 0x1 ;  /* 0x0000000106067836 */ /* 0x000fe40000000000 */
[----:B-1----:R-:W-:Y:S01]  /*0130*/  IMAD.WIDE R2, R5, 0x8, R2 ;  /* 0x0000000805027825 */ /* 0x002fe200078e0202 */
[----:B---3--:R-:W-:Y:S02]  /*0140*/  VIMNMX R7, R0, 0x6, PT ;  /* 0x0000000600077848 */ /* 0x008fe40003fe0100 */
[----:B------:R-:W-:-:S03]  /*0150*/  SHF.R.S32.HI R5, RZ, 0x1f, R6 ;  /* 0x0000001fff057819 */ /* 0x000fc60000011406 */
[----:B------:R-:W-:-:S05]  /*0160*/  VIADD R8, R7, 0x1 ;  /* 0x0000000107087836 */ /* 0x000fca0000000000 */
[----:B------:R-:W-:Y:S01]  /*0170*/  SHF.R.S32.HI R7, RZ, 0x1f, R8 ;  /* 0x0000001fff077819 */ /* 0x000fe20000011408 */
[----:B------:R-:W-:Y:S06]  /*0180*/  @P0 EXIT ;  /* 0x000000000000094d */ /* 0x000fec0003800000 */
[----:B------:R-:W-:Y:S01]  /*0190*/  IMAD.MOV.U32 R4, RZ, RZ, R6 ;  /* 0x000000ffff047224 */ /* 0x000fe200078e0006 */
[----:B------:R-:W-:Y:S01]  /*01a0*/  ULDC.64 UR4, c[0x0][0x208] ;  /* 0x0000820000047ab9 */ /* 0x000fe20000000a00 */
[----:B------:R-:W-:-:S05]  /*01b0*/  IMAD.MOV.U32 R6, RZ, RZ, R8 ;  /* 0x000000ffff067224 */ /* 0x000fca00078e0008 */
[----:B------:R-:W-:Y:S01]  /*01c0*/  STG.E.128 desc[UR4][R2.64], R4 ;  /* 0x0000000402007986 */ /* 0x000fe2000c101d04 */
[----:B------:R-:W-:Y:S05]  /*01d0*/  EXIT ;  /* 0x000000000000794d */ /* 0x000fea0003800000 */
.L_x_0:
[----:B------:R-:W-:-:S00]  /*01e0*/  BRA `(.L_x_0) ;  /* 0xfffffffc00fc7947 */ /* 0x000fc0000383ffff */
[----:B------:R-:W-:-:S00]  /*01f0*/  NOP ;  /* 0x0000000000007918 */ /* 0x000fc00000000000 */
        /* <DEDUP_REMOVED lines=8> */
.L_x_1:


//--------------------- .nv.constant0.triton_poi_fused_add_clamp_9 --------------------------
	.section	.nv.constant0.triton_poi_fused_add_clamp_9,"a",@progbits
	.sectionflags	@""
	.align	4
.nv.constant0.triton_poi_fused_add_clamp_9:
	.zero		540
